//
// Generated by NVIDIA NVVM Compiler
//
// Compiler Build ID: CL-36424714
// Cuda compilation tools, release 13.0, V13.0.88
// Based on NVVM 20.0.0
//

.version 9.0
.target sm_100
.address_size 64

	// .globl	_Z8addSleepPiS_

.visible .entry _Z8addSleepPiS_(
	.param .u64 .ptr .align 1 _Z8addSleepPiS__param_0,
	.param .u64 .ptr .align 1 _Z8addSleepPiS__param_1
)
{
	.reg .pred 	%p<2>;
	.reg .b32 	%r<6>;
	.reg .b32 	%f<3>;
	.reg .b64 	%rd<5>;

	ld.param.u64 	%rd2, [_Z8addSleepPiS__param_0];
	ld.param.u64 	%rd1, [_Z8addSleepPiS__param_1];
	cvta.to.global.u64 	%rd3, %rd2;
	ld.global.u32 	%r4, [%rd3];
	cvt.rn.f32.s32 	%f1, %r4;
	mov.b32 	%r5, 0;
$L__BB0_1:
	mov.u32 	%r1, %r5;
	cvt.rn.f32.u32 	%f2, %r1;
	setp.lt.f32 	%p1, %f2, %f1;
	add.s32 	%r5, %r1, 1;
	@%p1 bra 	$L__BB0_1;
	cvta.to.global.u64 	%rd4, %rd1;
	st.global.u32 	[%rd4], %r1;
	ret;

}


// ===== COMPILED SASS (sm_100) =====

	.target	sm_100

	.elftype	@"ET_EXEC"


//--------------------- .note.nv.tkinfo           --------------------------
	.section	.note.nv.tkinfo,"",@"SHT_NOTE"
	.sectionflags	@"SHF_NOTE_NV_TKINFO"
	.tkinfo
        /*0018*/ 	.word	0x00000002
        /*0030*/ 	.string	""
        /*0030*/ 	.string	"ptxas"
        /*0030*/ 	.string	"Cuda compilation tools, release 13.0, V13.0.88"
        /*0030*/ 	.string	"Build cuda_13.0.r13.0/compiler.36424714_0"
        /*0030*/ 	.string	"-arch sm_100 -m 64 "



//--------------------- .note.nv.cuinfo           --------------------------
	.section	.note.nv.cuinfo,"",@"SHT_NOTE"
	.sectionflags	@"SHF_NOTE_NV_CUINFO"
        /*0018*/ 	.short	0x0002
        /*001a*/ 	.short	0x0064
        /*001c*/ 	.short	0x0082
	.zero		2


//--------------------- .nv.info                  --------------------------
	.section	.nv.info,"",@"SHT_CUDA_INFO"
	.align	4


	//----- nvinfo : EIATTR_REGCOUNT
	.align		4
        /*0000*/ 	.byte	0x04, 0x2f
        /*0002*/ 	.short	(.L_1 - .L_0)
	.align		4
.L_0:
        /*0004*/ 	.word	index@(_Z8addSleepPiS_)
        /*0008*/ 	.word	0x00000008


	//----- nvinfo : EIATTR_FRAME_SIZE
	.align		4
.L_1:
        /*000c*/ 	.byte	0x04, 0x11
        /*000e*/ 	.short	(.L_3 - .L_2)
	.align		4
.L_2:
        /*0010*/ 	.word	index@(_Z8addSleepPiS_)
        /*0014*/ 	.word	0x00000000


	//----- nvinfo : EIATTR_MIN_STACK_SIZE
	.align		4
.L_3:
        /*0018*/ 	.byte	0x04, 0x12
        /*001a*/ 	.short	(.L_5 - .L_4)
	.align		4
.L_4:
        /*001c*/ 	.word	index@(_Z8addSleepPiS_)
        /*0020*/ 	.word	0x00000000
.L_5:


//--------------------- .nv.compat                --------------------------
	.section	.nv.compat,"",@"SHT_CUDA_COMPAT_INFO"
	.align	4
        /*0000*/ 	.byte	0x02, 0x09, 0x00, 0x00, 0x02, 0x02, 0x01, 0x00, 0x02, 0x05, 0x05, 0x00, 0x03, 0x07, 0x01, 0x01
        /*0010*/ 	.byte	0x02, 0x03, 0x00, 0x00, 0x02, 0x06, 0x01, 0x00, 0x04, 0x0b, 0x08, 0x00, 0x09, 0x00, 0x00, 0x00
        /*0020*/ 	.byte	0x00, 0x00, 0x00, 0x00


//--------------------- .nv.info._Z8addSleepPiS_  --------------------------
	.section	.nv.info._Z8addSleepPiS_,"",@"SHT_CUDA_INFO"
	.sectionflags	@""
	.align	4


	//----- nvinfo : EIATTR_CUDA_API_VERSION
	.align		4
        /*0000*/ 	.byte	0x04, 0x37
        /*0002*/ 	.short	(.L_7 - .L_6)
.L_6:
        /*0004*/ 	.word	0x00000082


	//----- nvinfo : EIATTR_KPARAM_INFO
	.align		4
.L_7:
        /*0008*/ 	.byte	0x04, 0x17
        /*000a*/ 	.short	(.L_9 - .L_8)
.L_8:
        /*000c*/ 	.word	0x00000000
        /*0010*/ 	.short	0x0001
        /*0012*/ 	.short	0x0008
        /*0014*/ 	.byte	0x00, 0xf5, 0x21, 0x00


	//----- nvinfo : EIATTR_KPARAM_INFO
	.align		4
.L_9:
        /*0018*/ 	.byte	0x04, 0x17
        /*001a*/ 	.short	(.L_11 - .L_10)
.L_10:
        /*001c*/ 	.word	0x00000000
        /*0020*/ 	.short	0x0000
        /*0022*/ 	.short	0x0000
        /*0024*/ 	.byte	0x00, 0xf5, 0x21, 0x00


	//----- nvinfo : EIATTR_SPARSE_MMA_MASK
	.align		4
.L_11:
        /*0028*/ 	.byte	0x03, 0x50
        /*002a*/ 	.short	0x0000


	//----- nvinfo : EIATTR_MAXREG_COUNT
	.align		4
        /*002c*/ 	.byte	0x03, 0x1b
        /*002e*/ 	.short	0x00ff


	//----- nvinfo : EIATTR_MERCURY_ISA_VERSION
	.align		4
        /*0030*/ 	.byte	0x03, 0x5f
        /*0032*/ 	.short	0x0101


	//----- nvinfo : EIATTR_VRC_CTA_INIT_COUNT
	.align		4
        /*0034*/ 	.byte	0x02, 0x4a
	.zero		1
	.zero		1


	//----- nvinfo : EIATTR_EXIT_INSTR_OFFSETS
	.align		4
        /*0038*/ 	.byte	0x04, 0x1c
        /*003a*/ 	.short	(.L_13 - .L_12)


	//   ....[0]....
.L_12:
        /*003c*/ 	.word	0x000000d0


	//----- nvinfo : EIATTR_CBANK_PARAM_SIZE
	.align		4
.L_13:
        /*0040*/ 	.byte	0x03, 0x19
        /*0042*/ 	.short	0x0010


	//----- nvinfo : EIATTR_PARAM_CBANK
	.align		4
        /*0044*/ 	.byte	0x04, 0x0a
        /*0046*/ 	.short	(.L_15 - .L_14)
	.align		4
.L_14:
        /*0048*/ 	.word	index@(.nv.constant0._Z8addSleepPiS_)
        /*004c*/ 	.short	0x0380
        /*004e*/ 	.short	0x0010


	//----- nvinfo : EIATTR_SW_WAR
	.align		4
.L_15:
        /*0050*/ 	.byte	0x04, 0x36
        /*0052*/ 	.short	(.L_17 - .L_16)
.L_16:
        /*0054*/ 	.word	0x00000008
.L_17:


//--------------------- .nv.callgraph             --------------------------
	.section	.nv.callgraph,"",@"SHT_CUDA_CALLGRAPH"
	.align	4
	.sectionentsize	8
	.align		4
        /*0000*/ 	.word	0x00000000
	.align		4
        /*0004*/ 	.word	0xffffffff
	.align		4
        /*0008*/ 	.word	0x00000000
	.align		4
        /*000c*/ 	.word	0xfffffffe
	.align		4
        /*0010*/ 	.word	0x00000000
	.align		4
        /*0014*/ 	.word	0xfffffffd
	.align		4
        /*0018*/ 	.word	0x00000000
	.align		4
        /*001c*/ 	.word	0xfffffffc


//--------------------- .text._Z8addSleepPiS_     --------------------------
	.section	.text._Z8addSleepPiS_,"ax",@progbits
	.align	128
        .global         _Z8addSleepPiS_
        .type           _Z8addSleepPiS_,@function
        .size           _Z8addSleepPiS_,(.L_x_2 - _Z8addSleepPiS_)
        .other          _Z8addSleepPiS_,@"STO_CUDA_ENTRY STV_DEFAULT"
_Z8addSleepPiS_:
.text._Z8addSleepPiS_:
[----:B------:R-:W-:Y:S08]  /*0000*/  LDC R1, c[0x0][0x37c] ;  /* 0x0000df00ff017b82 */ /* 0x000ff00000000800 */
[----:B------:R-:W0:Y:S01]  /*0010*/  LDC.64 R2, c[0x0][0x380] ;  /* 0x0000e000ff027b82 */ /* 0x000e220000000a00 */
[----:B------:R-:W0:Y:S02]  /*0020*/  LDCU.64 UR6, c[0x0][0x358] ;  /* 0x00006b00ff0677ac */ /* 0x000e240008000a00 */
[----:B0-----:R-:W2:Y:S01]  /*0030*/  LDG.E R2, desc[UR6][R2.64] ;  /* 0x0000000602027981 */ /* 0x001ea2000c1e1900 */
[----:B------:R-:W-:Y:S01]  /*0040*/  UMOV UR4, URZ ;  /* 0x000000ff00047c82 */ /* 0x000fe20008000000 */
[----:B--2---:R-:W-:-:S07]  /*0050*/  I2FP.F32.S32 R0, R2 ;  /* 0x0000000200007245 */ /* 0x004fce0000201400 */
.L_x_0:
[----:B------:R-:W-:Y:S01]  /*0060*/  I2FP.F32.U32 R3, UR4 ;  /* 0x0000000400037c45 */ /* 0x000fe20008201000 */
[----:B------:R-:W-:Y:S01]  /*0070*/  IMAD.U32 R5, RZ, RZ, UR4 ;  /* 0x00000004ff057e24 */ /* 0x000fe2000f8e00ff */
[----:B------:R-:W-:Y:S02]  /*0080*/  UIADD3 UR4, UPT, UPT, UR4, 0x1, URZ ;  /* 0x0000000104047890 */ /* 0x000fe4000fffe0ff */
[----:B------:R-:W-:-:S13]  /*0090*/  FSETP.GEU.AND P0, PT, R3, R0, PT ;  /* 0x000000000300720b */ /* 0x000fda0003f0e000 */
[----:B------:R-:W-:Y:S05]  /*00a0*/  @!P0 BRA `(.L_x_0) ;  /* 0xfffffffc00ec8947 */ /* 0x000fea000383ffff */
[----:B------:R-:W0:Y:S02]  /*00b0*/  LDC.64 R2, c[0x0][0x388] ;  /* 0x0000e200ff027b82 */ /* 0x000e240000000a00 */
[----:B0-----:R-:W-:Y:S01]  /*00c0*/  STG.E desc[UR6][R2.64], R5 ;  /* 0x0000000502007986 */ /* 0x001fe2000c101906 */
[----:B------:R-:W-:Y:S05]  /*00d0*/  EXIT ;  /* 0x000000000000794d */ /* 0x000fea0003800000 */
.L_x_1:
[----:B------:R-:W-:-:S00]  /*00e0*/  BRA `(.L_x_1) ;  /* 0xfffffffc00fc7947 */ /* 0x000fc0000383ffff */
[----:B------:R-:W-:-:S00]  /*00f0*/  NOP ;  /* 0x0000000000007918 */ /* 0x000fc00000000000 */
        /* <DEDUP_REMOVED lines=8> */
.L_x_2:


//--------------------- .nv.shared.reserved.0     --------------------------
	.section	.nv.shared.reserved.0,"aw",@nobits
	.weak		__nv_reservedSMEM_offset_0_alias
	.size		__nv_reservedSMEM_offset_0_alias, 0, 64
	.other		__nv_reservedSMEM_offset_0_alias,@"STO_CUDA_RESERVED_SHARED STV_DEFAULT"
__nv_reservedSMEM_offset_0_alias:
	.zero		0
	.zero		64


//--------------------- .nv.constant0._Z8addSleepPiS_ --------------------------
	.section	.nv.constant0._Z8addSleepPiS_,"a",@progbits
	.sectionflags	@""
	.align	4
.nv.constant0._Z8addSleepPiS_:
	.zero		912


//--------------------- SYMBOLS --------------------------

	.type		.nv.reservedSmem.offset0,@object
	.size		.nv.reservedSmem.offset0,0x4
